//
// Generated by NVIDIA NVVM Compiler
//
// Compiler Build ID: CL-36424714
// Cuda compilation tools, release 13.0, V13.0.88
// Based on NVVM 20.0.0
//

.version 9.0
.target sm_100
.address_size 64

.extern .shared .align 16 .b8 sData[];

.func _Z15recursiveReducePiS_ii(
	.param .b64 _Z15recursiveReducePiS_ii_param_0,
	.param .b64 _Z15recursiveReducePiS_ii_param_1,
	.param .b32 _Z15recursiveReducePiS_ii_param_2
)
{
	.reg .pred 	%p<10>;
	.reg .b32 	%r<29>;
	.reg .b64 	%rd<11>;

	ld.param.u64 	%rd5, [_Z15recursiveReducePiS_ii_param_0];
	ld.param.u64 	%rd6, [_Z15recursiveReducePiS_ii_param_1];
	ld.param.u32 	%r27, [_Z15recursiveReducePiS_ii_param_2];
	cvta.to.global.u64 	%rd1, %rd6;
	cvta.to.global.u64 	%rd10, %rd5;
	mov.u32 	%r1, %tid.x;
	mov.u32 	%r10, %ctaid.x;
	mov.u32 	%r2, %ntid.x;
	mad.lo.s32 	%r3, %r10, %r2, %r1;
	shl.b32 	%r11, %r1, 2;
	mov.u32 	%r12, sData;
	add.s32 	%r4, %r12, %r11;
	mul.wide.u32 	%rd7, %r10, 4;
	add.s64 	%rd3, %rd1, %rd7;
	mul.wide.u32 	%rd8, %r3, 4;
$L__BB0_1:
	setp.ge.u32 	%p1, %r1, %r2;
	mov.b32 	%r13, 0;
	st.shared.u32 	[%r4], %r13;
	bar.sync 	0;
	@%p1 bra 	$L__BB0_3;
	add.s64 	%rd9, %rd10, %rd8;
	ld.global.u32 	%r14, [%rd9];
	st.shared.u32 	[%r4], %r14;
$L__BB0_3:
	setp.lt.u32 	%p2, %r2, 2;
	bar.sync 	0;
	@%p2 bra 	$L__BB0_9;
	mov.b32 	%r28, 1;
$L__BB0_5:
	mov.u32 	%r6, %r28;
	shl.b32 	%r28, %r6, 1;
	add.s32 	%r16, %r28, -1;
	and.b32  	%r17, %r16, %r1;
	setp.ne.s32 	%p3, %r17, 0;
	@%p3 bra 	$L__BB0_8;
	add.s32 	%r18, %r6, %r1;
	setp.ge.u32 	%p4, %r18, %r2;
	@%p4 bra 	$L__BB0_8;
	shl.b32 	%r19, %r6, 2;
	add.s32 	%r20, %r4, %r19;
	ld.shared.u32 	%r21, [%r20];
	ld.shared.u32 	%r22, [%r4];
	add.s32 	%r23, %r22, %r21;
	st.shared.u32 	[%r4], %r23;
$L__BB0_8:
	bar.sync 	0;
	setp.lt.u32 	%p5, %r28, %r2;
	@%p5 bra 	$L__BB0_5;
$L__BB0_9:
	setp.ne.s32 	%p6, %r1, 0;
	@%p6 bra 	$L__BB0_11;
	ld.shared.u32 	%r24, [sData];
	st.global.u32 	[%rd3], %r24;
$L__BB0_11:
	setp.ne.s32 	%p7, %r3, 0;
	bar.sync 	0;
	setp.lt.s32 	%p8, %r27, 2;
	or.pred  	%p9, %p7, %p8;
	@%p9 bra 	$L__BB0_13;
	add.s32 	%r25, %r27, -1;
	div.u32 	%r26, %r25, %r2;
	add.s32 	%r27, %r26, 1;
	mov.u64 	%rd10, %rd1;
	bra.uni 	$L__BB0_1;
$L__BB0_13:
	ret;

}
	// .globl	_Z12reduceKernelPiS_ii
.visible .entry _Z12reduceKernelPiS_ii(
	.param .u64 .ptr .align 1 _Z12reduceKernelPiS_ii_param_0,
	.param .u64 .ptr .align 1 _Z12reduceKernelPiS_ii_param_1,
	.param .u32 _Z12reduceKernelPiS_ii_param_2,
	.param .u32 _Z12reduceKernelPiS_ii_param_3
)
{
	.reg .pred 	%p<2>;
	.reg .b32 	%r<7>;
	.reg .b64 	%rd<3>;

	ld.param.u64 	%rd1, [_Z12reduceKernelPiS_ii_param_0];
	ld.param.u64 	%rd2, [_Z12reduceKernelPiS_ii_param_1];
	ld.param.u32 	%r1, [_Z12reduceKernelPiS_ii_param_3];
	mov.u32 	%r2, %ctaid.x;
	mov.u32 	%r3, %ntid.x;
	mul.lo.s32 	%r4, %r2, %r3;
	mov.u32 	%r5, %tid.x;
	neg.s32 	%r6, %r5;
	setp.ne.s32 	%p1, %r4, %r6;
	@%p1 bra 	$L__BB1_2;
	{ // callseq 0, 0
	.param .b64 param0;
	st.param.b64 	[param0], %rd1;
	.param .b64 param1;
	st.param.b64 	[param1], %rd2;
	.param .b32 param2;
	st.param.b32 	[param2], %r1;
	call.uni 
	_Z15recursiveReducePiS_ii, 
	(
	param0, 
	param1, 
	param2
	);
	} // callseq 0
$L__BB1_2:
	ret;

}


// ===== COMPILED SASS (sm_100) =====

	.target	sm_100

	.elftype	@"ET_EXEC"


//--------------------- .note.nv.tkinfo           --------------------------
	.section	.note.nv.tkinfo,"",@"SHT_NOTE"
	.sectionflags	@"SHF_NOTE_NV_TKINFO"
	.tkinfo
        /*0018*/ 	.word	0x00000002
        /*0030*/ 	.string	""
        /*0030*/ 	.string	"ptxas"
        /*0030*/ 	.string	"Cuda compilation tools, release 13.0, V13.0.88"
        /*0030*/ 	.string	"Build cuda_13.0.r13.0/compiler.36424714_0"
        /*0030*/ 	.string	"-arch sm_100 -m 64 "



//--------------------- .note.nv.cuinfo           --------------------------
	.section	.note.nv.cuinfo,"",@"SHT_NOTE"
	.sectionflags	@"SHF_NOTE_NV_CUINFO"
        /*0018*/ 	.short	0x0002
        /*001a*/ 	.short	0x0064
        /*001c*/ 	.short	0x0082
	.zero		2


//--------------------- .nv.info                  --------------------------
	.section	.nv.info,"",@"SHT_CUDA_INFO"
	.align	4


	//----- nvinfo : EIATTR_REGCOUNT
	.align		4
        /*0000*/ 	.byte	0x04, 0x2f
        /*0002*/ 	.short	(.L_1 - .L_0)
	.align		4
.L_0:
        /*0004*/ 	.word	index@(_Z12reduceKernelPiS_ii)
        /*0008*/ 	.word	0x00000011


	//----- nvinfo : EIATTR_FRAME_SIZE
	.align		4
.L_1:
        /*000c*/ 	.byte	0x04, 0x11
        /*000e*/ 	.short	(.L_3 - .L_2)
	.align		4
.L_2:
        /*0010*/ 	.word	index@($_Z12reduceKernelPiS_ii$_Z15recursiveReducePiS_ii)
        /*0014*/ 	.word	0x00000000


	//----- nvinfo : EIATTR_FRAME_SIZE
	.align		4
.L_3:
        /*0018*/ 	.byte	0x04, 0x11
        /*001a*/ 	.short	(.L_5 - .L_4)
	.align		4
.L_4:
        /*001c*/ 	.word	index@(_Z12reduceKernelPiS_ii)
        /*0020*/ 	.word	0x00000000


	//----- nvinfo : EIATTR_MIN_STACK_SIZE
	.align		4
.L_5:
        /*0024*/ 	.byte	0x04, 0x12
        /*0026*/ 	.short	(.L_7 - .L_6)
	.align		4
.L_6:
        /*0028*/ 	.word	index@(_Z12reduceKernelPiS_ii)
        /*002c*/ 	.word	0x00000000
.L_7:


//--------------------- .nv.compat                --------------------------
	.section	.nv.compat,"",@"SHT_CUDA_COMPAT_INFO"
	.align	4
        /*0000*/ 	.byte	0x02, 0x09, 0x00, 0x00, 0x02, 0x02, 0x01, 0x00, 0x02, 0x05, 0x05, 0x00, 0x03, 0x07, 0x01, 0x01
        /*0010*/ 	.byte	0x02, 0x03, 0x00, 0x00, 0x02, 0x06, 0x01, 0x00, 0x04, 0x0b, 0x08, 0x00, 0x09, 0x00, 0x00, 0x00
        /*0020*/ 	.byte	0x00, 0x00, 0x00, 0x00


//--------------------- .nv.info._Z12reduceKernelPiS_ii --------------------------
	.section	.nv.info._Z12reduceKernelPiS_ii,"",@"SHT_CUDA_INFO"
	.sectionflags	@""
	.align	4


	//----- nvinfo : EIATTR_CUDA_API_VERSION
	.align		4
        /*0000*/ 	.byte	0x04, 0x37
        /*0002*/ 	.short	(.L_9 - .L_8)
.L_8:
        /*0004*/ 	.word	0x00000082


	//----- nvinfo : EIATTR_KPARAM_INFO
	.align		4
.L_9:
        /*0008*/ 	.byte	0x04, 0x17
        /*000a*/ 	.short	(.L_11 - .L_10)
.L_10:
        /*000c*/ 	.word	0x00000000
        /*0010*/ 	.short	0x0003
        /*0012*/ 	.short	0x0014
        /*0014*/ 	.byte	0x00, 0xf0, 0x11, 0x00


	//----- nvinfo : EIATTR_KPARAM_INFO
	.align		4
.L_11:
        /*0018*/ 	.byte	0x04, 0x17
        /*001a*/ 	.short	(.L_13 - .L_12)
.L_12:
        /*001c*/ 	.word	0x00000000
        /*0020*/ 	.short	0x0002
        /*0022*/ 	.short	0x0010
        /*0024*/ 	.byte	0x00, 0xf0, 0x11, 0x00


	//----- nvinfo : EIATTR_KPARAM_INFO
	.align		4
.L_13:
        /*0028*/ 	.byte	0x04, 0x17
        /*002a*/ 	.short	(.L_15 - .L_14)
.L_14:
        /*002c*/ 	.word	0x00000000
        /*0030*/ 	.short	0x0001
        /*0032*/ 	.short	0x0008
        /*0034*/ 	.byte	0x00, 0xf5, 0x21, 0x00


	//----- nvinfo : EIATTR_KPARAM_INFO
	.align		4
.L_15:
        /*0038*/ 	.byte	0x04, 0x17
        /*003a*/ 	.short	(.L_17 - .L_16)
.L_16:
        /*003c*/ 	.word	0x00000000
        /*0040*/ 	.short	0x0000
        /*0042*/ 	.short	0x0000
        /*0044*/ 	.byte	0x00, 0xf5, 0x21, 0x00


	//----- nvinfo : EIATTR_SPARSE_MMA_MASK
	.align		4
.L_17:
        /*0048*/ 	.byte	0x03, 0x50
        /*004a*/ 	.short	0x0000


	//----- nvinfo : EIATTR_MAXREG_COUNT
	.align		4
        /*004c*/ 	.byte	0x03, 0x1b
        /*004e*/ 	.short	0x00ff


	//----- nvinfo : EIATTR_NUM_BARRIERS
	.align		4
        /*0050*/ 	.byte	0x02, 0x4c
        /*0052*/ 	.byte	0x01
	.zero		1


	//----- nvinfo : EIATTR_MERCURY_ISA_VERSION
	.align		4
        /*0054*/ 	.byte	0x03, 0x5f
        /*0056*/ 	.short	0x0101


	//----- nvinfo : EIATTR_VRC_CTA_INIT_COUNT
	.align		4
        /*0058*/ 	.byte	0x02, 0x4a
	.zero		1
	.zero		1


	//----- nvinfo : EIATTR_EXIT_INSTR_OFFSETS
	.align		4
        /*005c*/ 	.byte	0x04, 0x1c
        /*005e*/ 	.short	(.L_19 - .L_18)


	//   ....[0]....
.L_18:
        /*0060*/ 	.word	0x00000070


	//   ....[1]....
        /*0064*/ 	.word	0x000000c0


	//----- nvinfo : EIATTR_CRS_STACK_SIZE
	.align		4
.L_19:
        /*0068*/ 	.byte	0x04, 0x1e
        /*006a*/ 	.short	(.L_21 - .L_20)
.L_20:
        /*006c*/ 	.word	0x00000000


	//----- nvinfo : EIATTR_CBANK_PARAM_SIZE
	.align		4
.L_21:
        /*0070*/ 	.byte	0x03, 0x19
        /*0072*/ 	.short	0x0018


	//----- nvinfo : EIATTR_PARAM_CBANK
	.align		4
        /*0074*/ 	.byte	0x04, 0x0a
        /*0076*/ 	.short	(.L_23 - .L_22)
	.align		4
.L_22:
        /*0078*/ 	.word	index@(.nv.constant0._Z12reduceKernelPiS_ii)
        /*007c*/ 	.short	0x0380
        /*007e*/ 	.short	0x0018


	//----- nvinfo : EIATTR_SW_WAR
	.align		4
.L_23:
        /*0080*/ 	.byte	0x04, 0x36
        /*0082*/ 	.short	(.L_25 - .L_24)
.L_24:
        /*0084*/ 	.word	0x00000008
.L_25:


//--------------------- .nv.callgraph             --------------------------
	.section	.nv.callgraph,"",@"SHT_CUDA_CALLGRAPH"
	.align	4
	.sectionentsize	8
	.align		4
        /*0000*/ 	.word	0x00000000
	.align		4
        /*0004*/ 	.word	0xffffffff
	.align		4
        /*0008*/ 	.word	0x00000000
	.align		4
        /*000c*/ 	.word	0xfffffffe
	.align		4
        /*0010*/ 	.word	0x00000000
	.align		4
        /*0014*/ 	.word	0xfffffffd
	.align		4
        /*0018*/ 	.word	0x00000000
	.align		4
        /*001c*/ 	.word	0xfffffffc


//--------------------- .text._Z12reduceKernelPiS_ii --------------------------
	.section	.text._Z12reduceKernelPiS_ii,"ax",@progbits
	.align	128
        .global         _Z12reduceKernelPiS_ii
        .type           _Z12reduceKernelPiS_ii,@function
        .size           _Z12reduceKernelPiS_ii,(.L_x_7 - _Z12reduceKernelPiS_ii)
        .other          _Z12reduceKernelPiS_ii,@"STO_CUDA_ENTRY STV_DEFAULT"
_Z12reduceKernelPiS_ii:
.text._Z12reduceKernelPiS_ii:
[----:B------:R-:W-:Y:S01]  /*0000*/  LDC R1, c[0x0][0x37c] ;  /* 0x0000df00ff017b82 */ /* 0x000fe20000000800 */
[----:B------:R-:W0:Y:S07]  /*0010*/  S2R R0, SR_TID.X ;  /* 0x0000000000007919 */ /* 0x000e2e0000002100 */
[----:B------:R-:W1:Y:S01]  /*0020*/  S2UR UR4, SR_CTAID.X ;  /* 0x00000000000479c3 */ /* 0x000e620000002500 */
[----:B------:R-:W1:Y:S02]  /*0030*/  LDCU UR5, c[0x0][0x360] ;  /* 0x00006c00ff0577ac */ /* 0x000e640008000800 */
[----:B-1----:R-:W-:Y:S01]  /*0040*/  UIMAD UR4, UR4, UR5, URZ ;  /* 0x00000005040472a4 */ /* 0x002fe2000f8e02ff */
[----:B0-----:R-:W-:-:S05]  /*0050*/  IMAD.MOV R0, RZ, RZ, -R0 ;  /* 0x000000ffff007224 */ /* 0x001fca00078e0a00 */
[----:B------:R-:W-:-:S13]  /*0060*/  ISETP.NE.AND P0, PT, R0, UR4, PT ;  /* 0x0000000400007c0c */ /* 0x000fda000bf05270 */
[----:B------:R-:W-:Y:S05]  /*0070*/  @P0 EXIT ;  /* 0x000000000000094d */ /* 0x000fea0003800000 */
[----:B------:R-:W-:Y:S01]  /*0080*/  BSSY.RECONVERGENT B0, `(.L_x_0) ;  /* 0x0000003000007945 */ /* 0x000fe20003800200 */
[----:B------:R-:W-:-:S07]  /*0090*/  MOV R0, 0xb0 ;  /* 0x000000b000007802 */ /* 0x000fce0000000f00 */
[----:B------:R-:W-:Y:S05]  /*00a0*/  CALL.REL.NOINC `($_Z12reduceKernelPiS_ii$_Z15recursiveReducePiS_ii) ;  /* 0x0000000000087944 */ /* 0x000fea0003c00000 */
[----:B------:R-:W-:Y:S05]  /*00b0*/  BSYNC.RECONVERGENT B0 ;  /* 0x0000000000007941 */ /* 0x000fea0003800200 */
.L_x_0:
[----:B------:R-:W-:Y:S05]  /*00c0*/  EXIT ;  /* 0x000000000000794d */ /* 0x000fea0003800000 */
        .type           $_Z12reduceKernelPiS_ii$_Z15recursiveReducePiS_ii,@function
        .size           $_Z12reduceKernelPiS_ii$_Z15recursiveReducePiS_ii,(.L_x_7 - $_Z12reduceKernelPiS_ii$_Z15recursiveReducePiS_ii)
$_Z12reduceKernelPiS_ii$_Z15recursiveReducePiS_ii:
[----:B------:R-:W0:Y:S01]  /*00d0*/  S2R R5, SR_CTAID.X ;  /* 0x0000000000057919 */ /* 0x000e220000002500 */
[----:B------:R-:W1:Y:S01]  /*00e0*/  S2UR UR5, SR_CgaCtaId ;  /* 0x00000000000579c3 */ /* 0x000e620000008800 */
[----:B------:R-:W2:Y:S01]  /*00f0*/  LDCU UR8, c[0x0][0x360] ;  /* 0x00006c00ff0877ac */ /* 0x000ea20008000800 */
[----:B------:R-:W3:Y:S01]  /*0100*/  S2R R4, SR_TID.X ;  /* 0x0000000000047919 */ /* 0x000ee20000002100 */
[----:B------:R-:W4:Y:S05]  /*0110*/  LDCU UR9, c[0x0][0x394] ;  /* 0x00007280ff0977ac */ /* 0x000f2a0008000800 */
[----:B------:R-:W0:Y:S01]  /*0120*/  LDC.64 R2, c[0x0][0x388] ;  /* 0x0000e200ff027b82 */ /* 0x000e220000000a00 */
[----:B------:R-:W5:Y:S01]  /*0130*/  LDCU.64 UR10, c[0x0][0x380] ;  /* 0x00007000ff0a77ac */ /* 0x000f620008000a00 */
[----:B------:R-:W-:Y:S01]  /*0140*/  UMOV UR4, 0x400 ;  /* 0x0000040000047882 */ /* 0x000fe20000000000 */
[----:B------:R-:W0:Y:S01]  /*0150*/  LDCU.64 UR6, c[0x0][0x358] ;  /* 0x00006b00ff0677ac */ /* 0x000e220008000a00 */
[----:B----4-:R-:W-:Y:S01]  /*0160*/  IMAD.U32 R7, RZ, RZ, UR9 ;  /* 0x00000009ff077e24 */ /* 0x010fe2000f8e00ff */
[----:B-1----:R-:W-:Y:S01]  /*0170*/  ULEA UR4, UR5, UR4, 0x18 ;  /* 0x0000000405047291 */ /* 0x002fe2000f8ec0ff */
[----:B-----5:R-:W-:Y:S01]  /*0180*/  MOV R8, UR10 ;  /* 0x0000000a00087c02 */ /* 0x020fe20008000f00 */
[----:B------:R-:W-:-:S02]  /*0190*/  IMAD.U32 R9, RZ, RZ, UR11 ;  /* 0x0000000bff097e24 */ /* 0x000fc4000f8e00ff */
[C---:B0-----:R-:W-:Y:S02]  /*01a0*/  IMAD.WIDE.U32 R2, R5.reuse, 0x4, R2 ;  /* 0x0000000405027825 */ /* 0x041fe400078e0002 */
[----:B---3--:R-:W-:Y:S02]  /*01b0*/  LEA R6, R4, UR4, 0x2 ;  /* 0x0000000404067c11 */ /* 0x008fe4000f8e10ff */
[----:B--2---:R-:W-:-:S07]  /*01c0*/  IMAD R5, R5, UR8, R4 ;  /* 0x0000000805057c24 */ /* 0x004fce000f8e0204 */
.L_x_5:
[C---:B------:R-:W-:Y:S01]  /*01d0*/  ISETP.NE.AND P1, PT, R4.reuse, RZ, PT ;  /* 0x000000ff0400720c */ /* 0x040fe20003f25270 */
[----:B------:R0:W-:Y:S01]  /*01e0*/  STS [R6], RZ ;  /* 0x000000ff06007388 */ /* 0x0001e20000000800 */
[----:B------:R-:W-:Y:S01]  /*01f0*/  ISETP.GE.U32.AND P0, PT, R4, UR8, PT ;  /* 0x0000000804007c0c */ /* 0x000fe2000bf06070 */
[----:B------:R-:W-:Y:S05]  /*0200*/  WARPSYNC.ALL ;  /* 0x0000000000007948 */ /* 0x000fea0003800000 */
[----:B------:R-:W-:Y:S05]  /*0210*/  BSSY.RECONVERGENT B1, `(.L_x_1) ;  /* 0x0000008000017945 */ /* 0x000fea0003800200 */
[----:B------:R-:W1:Y:S01]  /*0220*/  @!P1 S2R R11, SR_CgaCtaId ;  /* 0x00000000000b9919 */ /* 0x000e620000008800 */
[----:B------:R-:W-:Y:S01]  /*0230*/  @!P1 MOV R10, 0x400 ;  /* 0x00000400000a9802 */ /* 0x000fe20000000f00 */
[----:B------:R-:W-:Y:S06]  /*0240*/  BAR.SYNC.DEFER_BLOCKING 0x0 ;  /* 0x0000000000007b1d */ /* 0x000fec0000010000 */
[----:B0-----:R-:W-:Y:S05]  /*0250*/  @P0 BRA `(.L_x_2) ;  /* 0x00000000000c0947 */ /* 0x001fea0003800000 */
[----:B------:R-:W-:-:S06]  /*0260*/  IMAD.WIDE.U32 R8, R5, 0x4, R8 ;  /* 0x0000000405087825 */ /* 0x000fcc00078e0008 */
[----:B------:R-:W2:Y:S04]  /*0270*/  LDG.E R9, desc[UR6][R8.64] ;  /* 0x0000000608097981 */ /* 0x000ea8000c1e1900 */
[----:B--2---:R0:W-:Y:S02]  /*0280*/  STS [R6], R9 ;  /* 0x0000000906007388 */ /* 0x0041e40000000800 */
.L_x_2:
[----:B------:R-:W-:Y:S05]  /*0290*/  BSYNC.RECONVERGENT B1 ;  /* 0x0000000000017941 */ /* 0x000fea0003800200 */
.L_x_1:
[----:B------:R-:W-:Y:S01]  /*02a0*/  BAR.SYNC.DEFER_BLOCKING 0x0 ;  /* 0x0000000000007b1d */ /* 0x000fe20000010000 */
[----:B------:R-:W-:Y:S01]  /*02b0*/  UISETP.GE.U32.AND UP0, UPT, UR8, 0x2, UPT ;  /* 0x000000020800788c */ /* 0x000fe2000bf06070 */
[----:B-1----:R-:W-:-:S08]  /*02c0*/  @!P1 LEA R11, R11, R10, 0x18 ;  /* 0x0000000a0b0b9211 */ /* 0x002fd000078ec0ff */
[----:B------:R-:W-:Y:S05]  /*02d0*/  BRA.U !UP0, `(.L_x_3) ;  /* 0x00000001083c7547 */ /* 0x000fea000b800000 */
[----:B------:R-:W-:-:S05]  /*02e0*/  UMOV UR4, 0x1 ;  /* 0x0000000100047882 */ /* 0x000fca0000000000 */
.L_x_4:
[----:B01----:R-:W-:Y:S01]  /*02f0*/  IMAD.U32 R9, RZ, RZ, UR4 ;  /* 0x00000004ff097e24 */ /* 0x003fe2000f8e00ff */
[----:B------:R-:W-:-:S04]  /*0300*/  USHF.L.U32 UR4, UR4, 0x1, URZ ;  /* 0x0000000104047899 */ /* 0x000fc800080006ff */
[----:B------:R-:W-:Y:S01]  /*0310*/  UIADD3 UR5, UPT, UPT, UR4, -0x1, URZ ;  /* 0xffffffff04057890 */ /* 0x000fe2000fffe0ff */
[----:B------:R-:W-:Y:S01]  /*0320*/  IADD3 R8, PT, PT, R4, R9, RZ ;  /* 0x0000000904087210 */ /* 0x000fe20007ffe0ff */
[----:B------:R-:W-:-:S04]  /*0330*/  UISETP.GE.U32.AND UP0, UPT, UR4, UR8, UPT ;  /* 0x000000080400728c */ /* 0x000fc8000bf06070 */
[----:B------:R-:W-:-:S04]  /*0340*/  LOP3.LUT P0, RZ, R4, UR5, RZ, 0xc0, !PT ;  /* 0x0000000504ff7c12 */ /* 0x000fc8000f80c0ff */
[----:B------:R-:W-:-:S13]  /*0350*/  ISETP.GE.U32.OR P0, PT, R8, UR8, P0 ;  /* 0x0000000808007c0c */ /* 0x000fda0008706470 */
[----:B------:R-:W-:Y:S02]  /*0360*/  @!P0 IMAD R8, R9, 0x4, R6 ;  /* 0x0000000409088824 */ /* 0x000fe400078e0206 */
[----:B------:R-:W-:Y:S04]  /*0370*/  @!P0 LDS R9, [R6] ;  /* 0x0000000006098984 */ /* 0x000fe80000000800 */
[----:B------:R-:W0:Y:S02]  /*0380*/  @!P0 LDS R8, [R8] ;  /* 0x0000000008088984 */ /* 0x000e240000000800 */
[----:B0-----:R-:W-:-:S05]  /*0390*/  @!P0 IMAD.IADD R9, R8, 0x1, R9 ;  /* 0x0000000108098824 */ /* 0x001fca00078e0209 */
[----:B------:R1:W-:Y:S01]  /*03a0*/  @!P0 STS [R6], R9 ;  /* 0x0000000906008388 */ /* 0x0003e20000000800 */
[----:B------:R-:W-:Y:S06]  /*03b0*/  BAR.SYNC.DEFER_BLOCKING 0x0 ;  /* 0x0000000000007b1d */ /* 0x000fec0000010000 */
[----:B------:R-:W-:Y:S05]  /*03c0*/  BRA.U !UP0, `(.L_x_4) ;  /* 0xfffffffd08c87547 */ /* 0x000fea000b83ffff */
.L_x_3:
[----:B------:R-:W2:Y:S01]  /*03d0*/  @!P1 LDS R11, [R11] ;  /* 0x000000000b0b9984 */ /* 0x000ea20000000800 */
[----:B------:R-:W-:Y:S01]  /*03e0*/  ISETP.GE.AND P0, PT, R7, 0x2, PT ;  /* 0x000000020700780c */ /* 0x000fe20003f06270 */
[----:B01----:R-:W-:Y:S01]  /*03f0*/  IMAD.MOV.U32 R9, RZ, RZ, 0x0 ;  /* 0x00000000ff097424 */ /* 0x003fe200078e00ff */
[----:B------:R-:W-:Y:S02]  /*0400*/  MOV R8, R0 ;  /* 0x0000000000087202 */ /* 0x000fe40000000f00 */
[----:B------:R-:W-:Y:S01]  /*0410*/  ISETP.NE.OR P0, PT, R5, RZ, !P0 ;  /* 0x000000ff0500720c */ /* 0x000fe20004705670 */
[----:B--2---:R0:W-:Y:S01]  /*0420*/  @!P1 STG.E desc[UR6][R2.64], R11 ;  /* 0x0000000b02009986 */ /* 0x0041e2000c101906 */
[----:B------:R-:W-:Y:S11]  /*0430*/  BAR.SYNC.DEFER_BLOCKING 0x0 ;  /* 0x0000000000007b1d */ /* 0x000ff60000010000 */
[----:B0-----:R-:W-:Y:S05]  /*0440*/  @P0 RET.REL.NODEC R8 `(_Z12reduceKernelPiS_ii) ;  /* 0xfffffff808ec0950 */ /* 0x001fea0003c3ffff */
[----:B------:R-:W0:Y:S01]  /*0450*/  I2F.U32.RP R10, UR8 ;  /* 0x00000008000a7d06 */ /* 0x000e220008209000 */
[----:B------:R-:W-:Y:S01]  /*0460*/  VIADD R7, R7, 0xffffffff ;  /* 0xffffffff07077836 */ /* 0x000fe20000000000 */
[----:B------:R-:W1:Y:S01]  /*0470*/  LDCU.64 UR4, c[0x0][0x388] ;  /* 0x00007100ff0477ac */ /* 0x000e620008000a00 */
[----:B------:R-:W-:-:S05]  /*0480*/  ISETP.NE.U32.AND P2, PT, RZ, UR8, PT ;  /* 0x00000008ff007c0c */ /* 0x000fca000bf45070 */
[----:B0-----:R-:W0:Y:S02]  /*0490*/  MUFU.RCP R10, R10 ;  /* 0x0000000a000a7308 */ /* 0x001e240000001000 */
[----:B0-----:R-:W-:-:S06]  /*04a0*/  VIADD R8, R10, 0xffffffe ;  /* 0x0ffffffe0a087836 */ /* 0x001fcc0000000000 */
[----:B------:R0:W2:Y:S02]  /*04b0*/  F2I.FTZ.U32.TRUNC.NTZ R9, R8 ;  /* 0x0000000800097305 */ /* 0x0000a4000021f000 */
[----:B0-----:R-:W-:Y:S01]  /*04c0*/  IMAD.MOV.U32 R8, RZ, RZ, RZ ;  /* 0x000000ffff087224 */ /* 0x001fe200078e00ff */
[----:B--2---:R-:W-:-:S05]  /*04d0*/  IADD3 R11, PT, PT, RZ, -R9, RZ ;  /* 0x80000009ff0b7210 */ /* 0x004fca0007ffe0ff */
[----:B------:R-:W-:-:S04]  /*04e0*/  IMAD R11, R11, UR8, RZ ;  /* 0x000000080b0b7c24 */ /* 0x000fc8000f8e02ff */
[----:B------:R-:W-:Y:S01]  /*04f0*/  IMAD.HI.U32 R12, R9, R11, R8 ;  /* 0x0000000b090c7227 */ /* 0x000fe200078e0008 */
[----:B-1----:R-:W-:-:S03]  /*0500*/  MOV R8, UR4 ;  /* 0x0000000400087c02 */ /* 0x002fc60008000f00 */
[----:B------:R-:W-:Y:S02]  /*0510*/  IMAD.U32 R9, RZ, RZ, UR5 ;  /* 0x00000005ff097e24 */ /* 0x000fe4000f8e00ff */
[----:B------:R-:W-:-:S05]  /*0520*/  IMAD.HI.U32 R12, R12, R7, RZ ;  /* 0x000000070c0c7227 */ /* 0x000fca00078e00ff */
[----:B------:R-:W-:-:S05]  /*0530*/  IADD3 R14, PT, PT, -R12, RZ, RZ ;  /* 0x000000ff0c0e7210 */ /* 0x000fca0007ffe1ff */
[----:B------:R-:W-:-:S05]  /*0540*/  IMAD R7, R14, UR8, R7 ;  /* 0x000000080e077c24 */ /* 0x000fca000f8e0207 */
[----:B------:R-:W-:-:S13]  /*0550*/  ISETP.GE.U32.AND P0, PT, R7, UR8, PT ;  /* 0x0000000807007c0c */ /* 0x000fda000bf06070 */
[----:B------:R-:W-:Y:S01]  /*0560*/  @P0 VIADD R7, R7, -UR8 ;  /* 0x8000000807070c36 */ /* 0x000fe20008000000 */
[----:B------:R-:W-:-:S04]  /*0570*/  @P0 IADD3 R12, PT, PT, R12, 0x1, RZ ;  /* 0x000000010c0c0810 */ /* 0x000fc80007ffe0ff */
[----:B------:R-:W-:-:S13]  /*0580*/  ISETP.GE.U32.AND P1, PT, R7, UR8, PT ;  /* 0x0000000807007c0c */ /* 0x000fda000bf26070 */
[----:B------:R-:W-:Y:S01]  /*0590*/  @P1 VIADD R12, R12, 0x1 ;  /* 0x000000010c0c1836 */ /* 0x000fe20000000000 */
[----:B------:R-:W-:-:S04]  /*05a0*/  @!P2 LOP3.LUT R12, RZ, UR8, RZ, 0x33, !PT ;  /* 0x00000008ff0cac12 */ /* 0x000fc8000f8e33ff */
[----:B------:R-:W-:Y:S01]  /*05b0*/  IADD3 R7, PT, PT, R12, 0x1, RZ ;  /* 0x000000010c077810 */ /* 0x000fe20007ffe0ff */
[----:B------:R-:W-:Y:S06]  /*05c0*/  BRA `(.L_x_5) ;  /* 0xfffffffc00007947 */ /* 0x000fec000383ffff */
.L_x_6:
[----:B------:R-:W-:-:S00]  /*05d0*/  BRA `(.L_x_6) ;  /* 0xfffffffc00fc7947 */ /* 0x000fc0000383ffff */
[----:B------:R-:W-:-:S00]  /*05e0*/  NOP ;  /* 0x0000000000007918 */ /* 0x000fc00000000000 */
        /* <DEDUP_REMOVED lines=9> */
.L_x_7:


//--------------------- .nv.shared._Z12reduceKernelPiS_ii --------------------------
	.section	.nv.shared._Z12reduceKernelPiS_ii,"aw",@nobits
	.sectionflags	@""
	.align	16
	.zero		1024


//--------------------- .nv.shared.reserved.0     --------------------------
	.section	.nv.shared.reserved.0,"aw",@nobits
	.weak		__nv_reservedSMEM_offset_0_alias
	.size		__nv_reservedSMEM_offset_0_alias, 0, 64
	.other		__nv_reservedSMEM_offset_0_alias,@"STO_CUDA_RESERVED_SHARED STV_DEFAULT"
__nv_reservedSMEM_offset_0_alias:
	.zero		0
	.zero		64


//--------------------- .nv.constant0._Z12reduceKernelPiS_ii --------------------------
	.section	.nv.constant0._Z12reduceKernelPiS_ii,"a",@progbits
	.sectionflags	@""
	.align	4
.nv.constant0._Z12reduceKernelPiS_ii:
	.zero		920


//--------------------- SYMBOLS --------------------------

	.type		.nv.reservedSmem.offset0,@object
	.size		.nv.reservedSmem.offset0,0x4
	.type		.nv.reservedSmem.cap,@object
	.size		.nv.reservedSmem.cap,0x4
